	.headerflags	@"EF_CUDA_TEXMODE_UNIFIED EF_CUDA_64BIT_ADDRESS EF_CUDA_ACCELERATORS EF_CUDA_SM90 EF_CUDA_VIRTUAL_SM(EF_CUDA_SM90)"
	.elftype	@"ET_EXEC"


//--------------------- .nv.info                  --------------------------
	.section	.nv.info,"",@"SHT_CUDA_INFO"
	.align	4


	//----- nvinfo : EIATTR_REGCOUNT
	.align		4
        /*0000*/ 	.byte	0x04, 0x2f
        /*0002*/ 	.short	(.L_3 - .L_2)
	.align		4
.L_2:
        /*0004*/ 	.word	index@(triton_poi_fused_tanh_1)
        /*0008*/ 	.word	0x00000018


	//----- nvinfo : EIATTR_MIN_STACK_SIZE
	.align		4
.L_3:
        /*000c*/ 	.byte	0x04, 0x12
        /*000e*/ 	.short	(.L_5 - .L_4)
	.align		4
.L_4:
        /*0010*/ 	.word	index@(triton_poi_fused_tanh_1)
        /*0014*/ 	.word	0x00000000


	//----- nvinfo : EIATTR_FRAME_SIZE
	.align		4
.L_5:
        /*0018*/ 	.byte	0x04, 0x11
        /*001a*/ 	.short	(.L_7 - .L_6)
	.align		4
.L_6:
        /*001c*/ 	.word	index@(triton_poi_fused_tanh_1)
        /*0020*/ 	.word	0x00000000


	//----- nvinfo : EIATTR_MIN_STACK_SIZE
	.align		4
.L_7:
        /*0024*/ 	.byte	0x04, 0x12
        /*0026*/ 	.short	(.L_9 - .L_8)
	.align		4
.L_8:
        /*0028*/ 	.word	index@(triton_poi_fused_tanh_1)
        /*002c*/ 	.word	0x00000000
.L_9:


//--------------------- .nv.info.triton_poi_fused_tanh_1 --------------------------
	.section	.nv.info.triton_poi_fused_tanh_1,"",@"SHT_CUDA_INFO"
	.sectionflags	@""
	.align	4


	//----- nvinfo : EIATTR_CUDA_API_VERSION
	.align		4
        /*0000*/ 	.byte	0x04, 0x37
        /*0002*/ 	.short	(.L_11 - .L_10)
.L_10:
        /*0004*/ 	.word	0x0000007c


	//----- nvinfo : EIATTR_KPARAM_INFO
	.align		4
.L_11:
        /*0008*/ 	.byte	0x04, 0x17
        /*000a*/ 	.short	(.L_13 - .L_12)
.L_12:
        /*000c*/ 	.word	0x00000000
        /*0010*/ 	.short	0x0008
        /*0012*/ 	.short	0x003c
        /*0014*/ 	.byte	0x00, 0xf0, 0x11, 0x00


	//----- nvinfo : EIATTR_KPARAM_INFO
	.align		4
.L_13:
        /*0018*/ 	.byte	0x04, 0x17
        /*001a*/ 	.short	(.L_15 - .L_14)
.L_14:
        /*001c*/ 	.word	0x00000000
        /*0020*/ 	.short	0x0007
        /*0022*/ 	.short	0x0038
        /*0024*/ 	.byte	0x00, 0xf0, 0x11, 0x00


	//----- nvinfo : EIATTR_KPARAM_INFO
	.align		4
.L_15:
        /*0028*/ 	.byte	0x04, 0x17
        /*002a*/ 	.short	(.L_17 - .L_16)
.L_16:
        /*002c*/ 	.word	0x00000000
        /*0030*/ 	.short	0x0006
        /*0032*/ 	.short	0x0030
        /*0034*/ 	.byte	0x00, 0xf4, 0x21, 0x00


	//----- nvinfo : EIATTR_KPARAM_INFO
	.align		4
.L_17:
        /*0038*/ 	.byte	0x04, 0x17
        /*003a*/ 	.short	(.L_19 - .L_18)
.L_18:
        /*003c*/ 	.word	0x00000000
        /*0040*/ 	.short	0x0005
        /*0042*/ 	.short	0x0028
        /*0044*/ 	.byte	0x00, 0xf4, 0x21, 0x00


	//----- nvinfo : EIATTR_KPARAM_INFO
	.align		4
.L_19:
        /*0048*/ 	.byte	0x04, 0x17
        /*004a*/ 	.short	(.L_21 - .L_20)
.L_20:
        /*004c*/ 	.word	0x00000000
        /*0050*/ 	.short	0x0004
        /*0052*/ 	.short	0x0020
        /*0054*/ 	.byte	0x00, 0xf4, 0x21, 0x00


	//----- nvinfo : EIATTR_KPARAM_INFO
	.align		4
.L_21:
        /*0058*/ 	.byte	0x04, 0x17
        /*005a*/ 	.short	(.L_23 - .L_22)
.L_22:
        /*005c*/ 	.word	0x00000000
        /*0060*/ 	.short	0x0003
        /*0062*/ 	.short	0x0018
        /*0064*/ 	.byte	0x00, 0xf4, 0x21, 0x00


	//----- nvinfo : EIATTR_KPARAM_INFO
	.align		4
.L_23:
        /*0068*/ 	.byte	0x04, 0x17
        /*006a*/ 	.short	(.L_25 - .L_24)
.L_24:
        /*006c*/ 	.word	0x00000000
        /*0070*/ 	.short	0x0002
        /*0072*/ 	.short	0x0010
        /*0074*/ 	.byte	0x00, 0xf4, 0x21, 0x00


	//----- nvinfo : EIATTR_KPARAM_INFO
	.align		4
.L_25:
        /*0078*/ 	.byte	0x04, 0x17
        /*007a*/ 	.short	(.L_27 - .L_26)
.L_26:
        /*007c*/ 	.word	0x00000000
        /*0080*/ 	.short	0x0001
        /*0082*/ 	.short	0x0008
        /*0084*/ 	.byte	0x00, 0xf4, 0x21, 0x00


	//----- nvinfo : EIATTR_KPARAM_INFO
	.align		4
.L_27:
        /*0088*/ 	.byte	0x04, 0x17
        /*008a*/ 	.short	(.L_29 - .L_28)
.L_28:
        /*008c*/ 	.word	0x00000000
        /*0090*/ 	.short	0x0000
        /*0092*/ 	.short	0x0000
        /*0094*/ 	.byte	0x00, 0xf4, 0x21, 0x00


	//----- nvinfo : EIATTR_SPARSE_MMA_MASK
	.align		4
.L_29:
        /*0098*/ 	.byte	0x03, 0x50
        /*009a*/ 	.short	0x0000


	//----- nvinfo : EIATTR_MAXREG_COUNT
	.align		4
        /*009c*/ 	.byte	0x03, 0x1b
        /*009e*/ 	.short	0x00ff


	//----- nvinfo : EIATTR_EXIT_INSTR_OFFSETS
	.align		4
        /*00a0*/ 	.byte	0x04, 0x1c
        /*00a2*/ 	.short	(.L_31 - .L_30)


	//   ....[0]....
.L_30:
        /*00a4*/ 	.word	0x000006f0


	//   ....[1]....
        /*00a8*/ 	.word	0x00000710


	//----- nvinfo : EIATTR_REQNTID
	.align		4
.L_31:
        /*00ac*/ 	.byte	0x04, 0x10
        /*00ae*/ 	.short	(.L_33 - .L_32)
.L_32:
        /*00b0*/ 	.word	0x00000020
        /*00b4*/ 	.word	0x00000001
        /*00b8*/ 	.word	0x00000001


	//----- nvinfo : EIATTR_CRS_STACK_SIZE
	.align		4
.L_33:
        /*00bc*/ 	.byte	0x04, 0x1e
        /*00be*/ 	.short	(.L_35 - .L_34)
.L_34:
        /*00c0*/ 	.word	0x00000000


	//----- nvinfo : EIATTR_CBANK_PARAM_SIZE
	.align		4
.L_35:
        /*00c4*/ 	.byte	0x03, 0x19
        /*00c6*/ 	.short	0x0040


	//----- nvinfo : EIATTR_PARAM_CBANK
	.align		4
        /*00c8*/ 	.byte	0x04, 0x0a
        /*00ca*/ 	.short	(.L_37 - .L_36)
	.align		4
.L_36:
        /*00cc*/ 	.word	index@(.nv.constant0.triton_poi_fused_tanh_1)
        /*00d0*/ 	.short	0x0210
        /*00d2*/ 	.short	0x0040


	//----- nvinfo : EIATTR_SW_WAR
	.align		4
.L_37:
        /*00d4*/ 	.byte	0x04, 0x36
        /*00d6*/ 	.short	(.L_39 - .L_38)
.L_38:
        /*00d8*/ 	.word	0x00000008
.L_39:


//--------------------- .nv.callgraph             --------------------------
	.section	.nv.callgraph,"",@"SHT_CUDA_CALLGRAPH"
	.align	4
	.sectionentsize	8
	.align		4
        /*0000*/ 	.word	0x00000000
	.align		4
        /*0004*/ 	.word	0xffffffff
	.align		4
        /*0008*/ 	.word	0x00000000
	.align		4
        /*000c*/ 	.word	0xfffffffe
	.align		4
        /*0010*/ 	.word	0x00000000
	.align		4
        /*0014*/ 	.word	0xfffffffd
	.align		4
        /*0018*/ 	.word	0x00000000
	.align		4
        /*001c*/ 	.word	0xfffffffc


//--------------------- .nv.constant4             --------------------------
	.section	.nv.constant4,"a",@progbits
	.align	8
	.align		8
.nv.constant4:
        /*0000*/ 	.dword	_$_str
	.align		8
        /*0008*/ 	.dword	_$_str_$_2


//--------------------- .text.triton_poi_fused_tanh_1 --------------------------
	.section	.text.triton_poi_fused_tanh_1,"ax",@progbits
	.sectionflags	@"SHF_BARRIERS=1"
	.align	128
        .global         triton_poi_fused_tanh_1
        .type           triton_poi_fused_tanh_1,@function
        .size           triton_poi_fused_tanh_1,(.L_x_4 - triton_poi_fused_tanh_1)
        .other          triton_poi_fused_tanh_1,@"STO_CUDA_ENTRY STV_DEFAULT"
triton_poi_fused_tanh_1:
.text.triton_poi_fused_tanh_1:
[----:B------:R-:W0:Y:S01]  /*0000*/  LDC R1, c[0x0][0x28] ;  /* 0x00000a00ff017b82 */ /* 0x000e220000000800 */
[----:B------:R-:W1:Y:S07]  /*0010*/  S2R R0, SR_TID.X ;  /* 0x0000000000007919 */ /* 0x000e6e0000002100 */
[----:B------:R-:W2:Y:S01]  /*0020*/  LDC.64 R6, c[0x0][0x210] ;  /* 0x00008400ff067b82 */ /* 0x000ea20000000a00 */
[----:B------:R-:W-:Y:S01]  /*0030*/  ULDC.64 UR6, c[0x0][0x208] ;  /* 0x0000820000067ab9 */ /* 0x000fe20000000a00 */
[----:B------:R-:W-:Y:S01]  /*0040*/  CS2R R20, SRZ ;  /* 0x0000000000147805 */ /* 0x000fe2000001ff00 */
[----:B------:R-:W3:Y:S01]  /*0050*/  S2R R9, SR_CTAID.Y ;  /* 0x0000000000097919 */ /* 0x000ee20000002600 */
[----:B------:R-:W4:Y:S04]  /*0060*/  S2R R12, SR_CTAID.X ;  /* 0x00000000000c7919 */ /* 0x000f280000002500 */
[----:B------:R-:W5:Y:S08]  /*0070*/  LDC.64 R4, c[0x0][0x218] ;  /* 0x00008600ff047b82 */ /* 0x000f700000000a00 */
[----:B------:R-:W2:Y:S01]  /*0080*/  LDC.64 R10, c[0x0][0x228] ;  /* 0x00008a00ff0a7b82 */ /* 0x000ea20000000a00 */
[----:B-1----:R-:W-:-:S02]  /*0090*/  SHF.R.U32.HI R2, RZ, 0x1, R0 ;  /* 0x00000001ff027819 */ /* 0x002fc40000011600 */
[----:B------:R-:W-:Y:S01]  /*00a0*/  SHF.R.U32.HI R16, RZ, 0x4, R0 ;  /* 0x00000004ff107819 */ /* 0x000fe20000011600 */
[----:B---3--:R-:W-:Y:S01]  /*00b0*/  IMAD.SHL.U32 R3, R9, 0x10, RZ ;  /* 0x0000001009037824 */ /* 0x008fe200078e00ff */
[----:B------:R-:W-:Y:S02]  /*00c0*/  SGXT.U32 R2, R2, 0x4 ;  /* 0x000000040202781a */ /* 0x000fe40000000000 */
[----:B------:R-:W-:Y:S01]  /*00d0*/  SHF.R.S32.HI R13, RZ, 0x1b, R9 ;  /* 0x0000001bff0d7819 */ /* 0x000fe20000011409 */
[----:B----4-:R-:W-:Y:S01]  /*00e0*/  IMAD.SHL.U32 R9, R12, 0x2, RZ ;  /* 0x000000020c097824 */ /* 0x010fe200078e00ff */
[----:B------:R-:W-:Y:S02]  /*00f0*/  LOP3.LUT R8, R3, 0xf, R0, 0xf8, !PT ;  /* 0x0000000f03087812 */ /* 0x000fe400078ef800 */
[----:B------:R-:W-:Y:S02]  /*0100*/  LOP3.LUT R2, R3, R2, RZ, 0xfc, !PT ;  /* 0x0000000203027212 */ /* 0x000fe400078efcff */
[----:B------:R-:W-:-:S02]  /*0110*/  SHF.R.S32.HI R3, RZ, 0x1f, R8 ;  /* 0x0000001fff037819 */ /* 0x000fc40000011408 */
[----:B------:R-:W-:Y:S02]  /*0120*/  SGXT.U32 R16, R16, 0x1 ;  /* 0x000000011010781a */ /* 0x000fe40000000000 */
[----:B------:R-:W-:Y:S02]  /*0130*/  LEA.HI R12, R3, R8, RZ, 0x2 ;  /* 0x00000008030c7211 */ /* 0x000fe400078f10ff */
[----:B------:R-:W-:Y:S02]  /*0140*/  LOP3.LUT R3, R9, 0x1, R0, 0xf8, !PT ;  /* 0x0000000109037812 */ /* 0x000fe400078ef800 */
[C---:B------:R-:W-:Y:S02]  /*0150*/  LOP3.LUT R15, R12.reuse, 0xfffffffc, RZ, 0xc0, !PT ;  /* 0xfffffffc0c0f7812 */ /* 0x040fe400078ec0ff */
[----:B------:R-:W-:Y:S02]  /*0160*/  LOP3.LUT R9, R9, R16, RZ, 0xfc, !PT ;  /* 0x0000001009097212 */ /* 0x000fe400078efcff */
[----:B------:R-:W-:Y:S01]  /*0170*/  SHF.L.U32 R17, R12, 0x2, RZ ;  /* 0x000000020c117819 */ /* 0x000fe200000006ff */
[----:B------:R-:W-:Y:S01]  /*0180*/  IMAD.IADD R14, R8, 0x1, -R15 ;  /* 0x00000001080e7824 */ /* 0x000fe200078e0a0f */
[----:B------:R-:W-:Y:S01]  /*0190*/  ISETP.GE.AND P2, PT, R9, 0x4, PT ;  /* 0x000000040900780c */ /* 0x000fe20003f46270 */
[----:B------:R-:W-:Y:S01]  /*01a0*/  HFMA2.MMA R18, -RZ, RZ, 0, 0 ;  /* 0x00000000ff127435 */ /* 0x000fe200000001ff */
[----:B------:R-:W-:Y:S01]  /*01b0*/  LOP3.LUT R17, R17, 0xfffffff0, RZ, 0xc0, !PT ;  /* 0xfffffff011117812 */ /* 0x000fe200078ec0ff */
[C---:B-----5:R-:W-:Y:S01]  /*01c0*/  IMAD.WIDE R4, R9.reuse, 0x4, R4 ;  /* 0x0000000409047825 */ /* 0x060fe200078e0204 */
[----:B------:R-:W-:-:S02]  /*01d0*/  LEA R14, R9, R14, 0x2 ;  /* 0x0000000e090e7211 */ /* 0x000fc400078e10ff */
[----:B------:R-:W-:Y:S02]  /*01e0*/  SGXT R13, R13, 0x1 ;  /* 0x000000010d0d781a */ /* 0x000fe40000000200 */
[----:B------:R-:W-:Y:S01]  /*01f0*/  ISETP.LT.AND P1, PT, R8, 0x10, !P2 ;  /* 0x000000100800780c */ /* 0x000fe20005721270 */
[----:B------:R-:W-:Y:S01]  /*0200*/  IMAD.IADD R17, R14, 0x1, R17 ;  /* 0x000000010e117824 */ /* 0x000fe200078e0211 */
[----:B------:R-:W-:Y:S01]  /*0210*/  LEA.HI R13, R13, R2, RZ, 0x2 ;  /* 0x000000020d0d7211 */ /* 0x000fe200078f10ff */
[----:B------:R-:W1:Y:S01]  /*0220*/  LDC.64 R8, c[0x0][0x220] ;  /* 0x00008800ff087b82 */ /* 0x000e620000000a00 */
[----:B------:R-:W-:Y:S01]  /*0230*/  ISETP.GE.AND P0, PT, R3, 0x4, PT ;  /* 0x000000040300780c */ /* 0x000fe20003f06270 */
[----:B--2---:R-:W-:Y:S01]  /*0240*/  IMAD.WIDE R6, R17, 0x4, R6 ;  /* 0x0000000411067825 */ /* 0x004fe200078e0206 */
[----:B------:R-:W-:Y:S01]  /*0250*/  LOP3.LUT R13, R13, 0x3ffffffc, RZ, 0xc0, !PT ;  /* 0x3ffffffc0d0d7812 */ /* 0x000fe200078ec0ff */
[----:B------:R2:W3:Y:S01]  /*0260*/  @!P2 LDG.E.EL R18, desc[UR6][R4.64] ;  /* 0x000000060412a981 */ /* 0x0004e2000c2e1900 */
[----:B------:R-:W-:Y:S01]  /*0270*/  ISETP.LT.AND P0, PT, R2, 0x10, !P0 ;  /* 0x000000100200780c */ /* 0x000fe20004701270 */
[----:B------:R-:W-:-:S02]  /*0280*/  IMAD.MOV.U32 R17, RZ, RZ, RZ ;  /* 0x000000ffff117224 */ /* 0x000fc400078e00ff */
[----:B------:R-:W-:Y:S01]  /*0290*/  IMAD.IADD R12, R2, 0x1, -R13 ;  /* 0x00000001020c7824 */ /* 0x000fe200078e0a0d */
[----:B------:R-:W4:Y:S03]  /*02a0*/  LDC.64 R14, c[0x0][0x238] ;  /* 0x00008e00ff0e7b82 */ /* 0x000f260000000a00 */
[----:B------:R-:W3:Y:S01]  /*02b0*/  @P1 LDG.E.EL R17, desc[UR6][R6.64] ;  /* 0x0000000606111981 */ /* 0x000ee2000c2e1900 */
[----:B------:R-:W-:-:S04]  /*02c0*/  IMAD R19, R12, 0x4, R3 ;  /* 0x000000040c137824 */ /* 0x000fc800078e0203 */
[C---:B0-----:R-:W-:Y:S01]  /*02d0*/  IMAD.WIDE R10, R19.reuse, 0x4, R10 ;  /* 0x00000004130a7825 */ /* 0x041fe200078e020a */
[----:B------:R-:W0:Y:S04]  /*02e0*/  LDC.64 R12, c[0x0][0x230] ;  /* 0x00008c00ff0c7b82 */ /* 0x000e280000000a00 */
[----:B------:R0:W5:Y:S01]  /*02f0*/  @P0 LDG.E.EL R21, desc[UR6][R10.64] ;  /* 0x000000060a150981 */ /* 0x000162000c2e1900 */
[----:B-1----:R-:W-:Y:S01]  /*0300*/  IMAD.WIDE R8, R19, 0x4, R8 ;  /* 0x0000000413087825 */ /* 0x002fe200078e0208 */
[----:B--2---:R-:W-:-:S04]  /*0310*/  MOV R5, RZ ;  /* 0x000000ff00057202 */ /* 0x004fc80000000f00 */
[----:B------:R1:W2:Y:S01]  /*0320*/  @P0 LDG.E.EL R20, desc[UR6][R8.64] ;  /* 0x0000000608140981 */ /* 0x0002a2000c2e1900 */
[----:B0-----:R-:W-:-:S04]  /*0330*/  IMAD.WIDE R10, R19, 0x4, R12 ;  /* 0x00000004130a7825 */ /* 0x001fc800078e020c */
[----:B----4-:R-:W-:-:S04]  /*0340*/  IMAD.WIDE R12, R19, 0x4, R14 ;  /* 0x00000004130c7825 */ /* 0x010fc800078e020e */
[----:B------:R-:W-:Y:S01]  /*0350*/  IMAD.MOV.U32 R14, RZ, RZ, RZ ;  /* 0x000000ffff0e7224 */ /* 0x000fe200078e00ff */
[----:B------:R-:W4:Y:S05]  /*0360*/  @P0 LDG.E.EL R5, desc[UR6][R12.64] ;  /* 0x000000060c050981 */ /* 0x000f2a000c2e1900 */
[----:B------:R-:W4:Y:S01]  /*0370*/  @P0 LDG.E.EL R14, desc[UR6][R10.64] ;  /* 0x000000060a0e0981 */ /* 0x000f22000c2e1900 */
[----:B------:R-:W0:Y:S01]  /*0380*/  S2UR UR5, SR_CgaCtaId ;  /* 0x00000000000579c3 */ /* 0x000e220000008800 */
[----:B------:R-:W-:Y:S01]  /*0390*/  IMAD.SHL.U32 R7, R0, 0x2, RZ ;  /* 0x0000000200077824 */ /* 0x000fe200078e00ff */
[----:B------:R-:W-:-:S04]  /*03a0*/  UMOV UR4, 0x400 ;  /* 0x0000040000047882 */ /* 0x000fc80000000000 */
[C---:B------:R-:W-:Y:S02]  /*03b0*/  LOP3.LUT R4, R7.reuse, 0x1e, RZ, 0xc0, !PT ;  /* 0x0000001e07047812 */ /* 0x040fe400078ec0ff */
[----:B------:R-:W-:Y:S02]  /*03c0*/  LOP3.LUT R16, R16, 0x1e, R7, 0xf8, !PT ;  /* 0x0000001e10107812 */ /* 0x000fe400078ef807 */
[----:B------:R-:W-:Y:S01]  /*03d0*/  LOP3.LUT R6, R7, 0x3c, RZ, 0xc0, !PT ;  /* 0x0000003c07067812 */ /* 0x000fe200078ec0ff */
[----:B0-----:R-:W-:-:S06]  /*03e0*/  UPRMT UR4, UR5, 0x654, UR4 ;  /* 0x0000065405047896 */ /* 0x001fcc0008000004 */
[----:B------:R-:W-:-:S05]  /*03f0*/  LEA R7, R4, UR4, 0x1 ;  /* 0x0000000404077c11 */ /* 0x000fca000f8e08ff */
[----:B------:R-:W-:Y:S01]  /*0400*/  IMAD R16, R16, 0x4, R7 ;  /* 0x0000000410107824 */ /* 0x000fe200078e0207 */
[----:B------:R-:W-:Y:S02]  /*0410*/  LOP3.LUT R0, R0, 0x1f, RZ, 0xc0, !PT ;  /* 0x0000001f00007812 */ /* 0x000fe400078ec0ff */
[----:B-1----:R-:W-:-:S04]  /*0420*/  IADD3 R9, R6, UR4, RZ ;  /* 0x0000000406097c10 */ /* 0x002fc8000fffe0ff */
[----:B------:R-:W-:Y:S01]  /*0430*/  LEA R0, R0, R9, 0x2 ;  /* 0x0000000900007211 */ /* 0x000fe200078e10ff */
[----:B------:R-:W-:Y:S01]  /*0440*/  IMAD.MOV.U32 R9, RZ, RZ, 0x3e800000 ;  /* 0x3e800000ff097424 */ /* 0x000fe200078e00ff */
[----:B------:R-:W-:Y:S01]  /*0450*/  BSSY B0, `(.L_x_0) ;  /* 0x0000026000007945 */ /* 0x000fe20003800000 */
[----:B---3--:R-:W-:-:S05]  /*0460*/  FADD R17, R18, R17 ;  /* 0x0000001112117221 */ /* 0x008fca0000000000 */
[----:B------:R-:W-:Y:S01]  /*0470*/  STS [R16], R17 ;  /* 0x0000001110007388 */ /* 0x000fe20000000800 */
[----:B------:R-:W-:Y:S01]  /*0480*/  BAR.SYNC.DEFER_BLOCKING 0x0 ;  /* 0x0000000000007b1d */ /* 0x000fe20000010000 */
[----:B-----5:R-:W-:-:S05]  /*0490*/  FADD R21, R21, 9.9999997473787516356e-06 ;  /* 0x3727c5ac15157421 */ /* 0x020fca0000000000 */
[----:B------:R-:W0:Y:S02]  /*04a0*/  MUFU.SQRT R4, R21 ;  /* 0x0000001500047308 */ /* 0x000e240000002000 */
[C---:B0-----:R-:W-:Y:S01]  /*04b0*/  FSETP.GT.AND P1, PT, R4.reuse, 8.50705917302346158658e+37, PT ;  /* 0x7e8000000400780b */ /* 0x041fe20003f24000 */
[----:B------:R-:W2:Y:S01]  /*04c0*/  LDS R7, [R0] ;  /* 0x0000000000077984 */ /* 0x000ea20000000800 */
[----:B------:R-:W-:-:S11]  /*04d0*/  FSETP.GEU.AND P2, PT, R4, 1.175494350822287508e-38, PT ;  /* 0x008000000400780b */ /* 0x000fd60003f4e000 */
[----:B------:R-:W-:-:S04]  /*04e0*/  @P1 FMUL R4, R4, 0.25 ;  /* 0x3e80000004041820 */ /* 0x000fc80000400000 */
[----:B------:R-:W-:-:S06]  /*04f0*/  @!P2 FMUL R4, R4, 16777216 ;  /* 0x4b8000000404a820 */ /* 0x000fcc0000400000 */
[----:B------:R-:W0:Y:S01]  /*0500*/  MUFU.RCP R4, R4 ;  /* 0x0000000400047308 */ /* 0x000e220000001000 */
[----:B------:R-:W-:-:S05]  /*0510*/  FSEL R9, R9, 1, P1 ;  /* 0x3f80000009097808 */ /* 0x000fca0000800000 */
[----:B------:R-:W-:-:S04]  /*0520*/  @!P2 FMUL R9, R9, 16777216 ;  /* 0x4b8000000909a820 */ /* 0x000fc80000400000 */
[----:B0-----:R-:W-:Y:S01]  /*0530*/  FMUL R6, R4, R9 ;  /* 0x0000000904067220 */ /* 0x001fe20000400000 */
[----:B--2---:R-:W-:-:S04]  /*0540*/  FADD R7, R7, -R20 ;  /* 0x8000001407077221 */ /* 0x004fc80000000000 */
[----:B------:R-:W-:-:S04]  /*0550*/  FMUL R6, R7, R6 ;  /* 0x0000000607067220 */ /* 0x000fc80000400000 */
[----:B----4-:R-:W-:-:S04]  /*0560*/  FFMA R6, R6, R14, R5 ;  /* 0x0000000e06067223 */ /* 0x010fc80000000005 */
[----:B------:R-:W-:-:S05]  /*0570*/  FADD.FTZ R7, |R6|, -RZ ;  /* 0x800000ff06077221 */ /* 0x000fca0000010200 */
[----:B------:R-:W-:-:S13]  /*0580*/  FSETP.GE.AND P1, PT, R7, 0.60000002384185791016, PT ;  /* 0x3f19999a0700780b */ /* 0x000fda0003f26000 */
[----:B------:R-:W-:Y:S05]  /*0590*/  @!P1 BRA `(.L_x_1) ;  /* 0x0000000000289947 */ /* 0x000fea0003800000 */
[C---:B------:R-:W-:Y:S01]  /*05a0*/  FMUL R0, R7.reuse, 2.8853900432586669922 ;  /* 0x4038aa3b07007820 */ /* 0x040fe20000400000 */
[----:B------:R-:W-:Y:S02]  /*05b0*/  MOV R5, 0x3f800000 ;  /* 0x3f80000000057802 */ /* 0x000fe40000000f00 */
[----:B------:R-:W-:-:S03]  /*05c0*/  FSETP.GE.AND P1, PT, R7, 9.010913848876953125, PT ;  /* 0x41102cb40700780b */ /* 0x000fc60003f26000 */
[----:B------:R-:W0:Y:S02]  /*05d0*/  MUFU.EX2 R0, R0 ;  /* 0x0000000000007308 */ /* 0x000e240000000800 */
[----:B0-----:R-:W-:-:S06]  /*05e0*/  FADD R4, R0, 1 ;  /* 0x3f80000000047421 */ /* 0x001fcc0000000000 */
[----:B------:R-:W0:Y:S02]  /*05f0*/  MUFU.RCP R4, R4 ;  /* 0x0000000400047308 */ /* 0x000e240000001000 */
[----:B0-----:R-:W-:-:S05]  /*0600*/  FFMA.FTZ R5, R4, -2, R5 ;  /* 0xc000000004057823 */ /* 0x001fca0000010005 */
[----:B------:R-:W-:-:S04]  /*0610*/  FSEL R5, R5, 1, !P1 ;  /* 0x3f80000005057808 */ /* 0x000fc80004800000 */
[----:B------:R-:W-:Y:S01]  /*0620*/  LOP3.LUT R7, R5, 0x80000000, R6, 0xf8, !PT ;  /* 0x8000000005077812 */ /* 0x000fe200078ef806 */
[----:B------:R-:W-:Y:S06]  /*0630*/  BRA `(.L_x_2) ;  /* 0x00000000001c7947 */ /* 0x000fec0003800000 */
.L_x_1:
[----:B------:R-:W-:Y:S02]  /*0640*/  IMAD.MOV.U32 R0, RZ, RZ, 0x3c80f082 ;  /* 0x3c80f082ff007424 */ /* 0x000fe400078e00ff */
[----:B------:R-:W-:-:S04]  /*0650*/  FMUL R5, R6, R6 ;  /* 0x0000000606057220 */ /* 0x000fc80000400000 */
[----:B------:R-:W-:-:S04]  /*0660*/  FFMA.FTZ R0, R5, R0, -0.052303962409496307373 ;  /* 0xbd563cae05007423 */ /* 0x000fc80000010000 */
[----:B------:R-:W-:-:S04]  /*0670*/  FFMA.FTZ R0, R5, R0, 0.1331529766321182251 ;  /* 0x3e08594105007423 */ /* 0x000fc80000010000 */
[----:B------:R-:W-:-:S04]  /*0680*/  FFMA.FTZ R0, R5, R0, -0.33332768082618713379 ;  /* 0xbeaaa9ed05007423 */ /* 0x000fc80000010000 */
[----:B------:R-:W-:-:S04]  /*0690*/  FFMA.FTZ R0, R5, R0, RZ ;  /* 0x0000000005007223 */ /* 0x000fc800000100ff */
[----:B------:R-:W-:-:S07]  /*06a0*/  FFMA.FTZ R7, R6, R0, R6 ;  /* 0x0000000006077223 */ /* 0x000fce0000010006 */
.L_x_2:
[----:B------:R-:W-:Y:S05]  /*06b0*/  BSYNC B0 ;  /* 0x0000000000007941 */ /* 0x000fea0003800000 */
.L_x_0:
[----:B------:R-:W0:Y:S01]  /*06c0*/  LDC.64 R4, c[0x0][0x240] ;  /* 0x00009000ff047b82 */ /* 0x000e220000000a00 */
[----:B------:R-:W-:-:S05]  /*06d0*/  LEA R3, R2, R3, 0x2 ;  /* 0x0000000302037211 */ /* 0x000fca00078e10ff */
[----:B0-----:R-:W-:Y:S01]  /*06e0*/  IMAD.WIDE R2, R3, 0x4, R4 ;  /* 0x0000000403027825 */ /* 0x001fe200078e0204 */
[----:B------:R-:W-:Y:S06]  /*06f0*/  @!P0 EXIT ;  /* 0x000000000000894d */ /* 0x000fec0003800000 */
[----:B------:R-:W-:Y:S01]  /*0700*/  STG.E desc[UR6][R2.64], R7 ;  /* 0x0000000702007986 */ /* 0x000fe2000c101906 */
[----:B------:R-:W-:Y:S05]  /*0710*/  EXIT ;  /* 0x000000000000794d */ /* 0x000fea0003800000 */
.L_x_3:
[----:B------:R-:W-:-:S00]  /*0720*/  BRA `(.L_x_3) ;  /* 0xfffffffc00fc7947 */ /* 0x000fc0000383ffff */
[----:B------:R-:W-:-:S00]  /*0730*/  NOP ;  /* 0x0000000000007918 */ /* 0x000fc00000000000 */
        /* <DEDUP_REMOVED lines=12> */
.L_x_4:


//--------------------- .nv.global.init           --------------------------
	.section	.nv.global.init,"aw",@progbits
.nv.global.init:
	.type		_$_str,@object
	.size		_$_str,(_$_str_$_2 - _$_str)
_$_str:
        /*0000*/ 	.byte	0x5f, 0x5f, 0x43, 0x55, 0x44, 0x41, 0x5f, 0x46, 0x54, 0x5a, 0x00
	.type		_$_str_$_2,@object
	.size		_$_str_$_2,(.L_1 - _$_str_$_2)
_$_str_$_2:
        /*000b*/ 	.byte	0x5f, 0x5f, 0x43, 0x55, 0x44, 0x41, 0x5f, 0x50, 0x52, 0x45, 0x43, 0x5f, 0x53, 0x51, 0x52, 0x54
        /*001b*/ 	.byte	0x00
.L_1:


//--------------------- .nv.shared.triton_poi_fused_tanh_1 --------------------------
	.section	.nv.shared.triton_poi_fused_tanh_1,"aw",@nobits
	.sectionflags	@""
	.align	16
	.zero		1024


//--------------------- .nv.constant0.triton_poi_fused_tanh_1 --------------------------
	.section	.nv.constant0.triton_poi_fused_tanh_1,"a",@progbits
	.sectionflags	@""
	.align	4
.nv.constant0.triton_poi_fused_tanh_1:
	.zero		592
